	.headerflags	@"EF_CUDA_TEXMODE_UNIFIED EF_CUDA_64BIT_ADDRESS EF_CUDA_ACCELERATORS EF_CUDA_SM90 EF_CUDA_VIRTUAL_SM(EF_CUDA_SM90)"
	.elftype	@"ET_EXEC"


//--------------------- .nv.info                  --------------------------
	.section	.nv.info,"",@"SHT_CUDA_INFO"
	.align	4


	//----- nvinfo : EIATTR_REGCOUNT
	.align		4
        /*0000*/ 	.byte	0x04, 0x2f
        /*0002*/ 	.short	(.L_1 - .L_0)
	.align		4
.L_0:
        /*0004*/ 	.word	index@(triton_poi_fused_cat_29)
        /*0008*/ 	.word	0x00000013


	//----- nvinfo : EIATTR_MIN_STACK_SIZE
	.align		4
.L_1:
        /*000c*/ 	.byte	0x04, 0x12
        /*000e*/ 	.short	(.L_3 - .L_2)
	.align		4
.L_2:
        /*0010*/ 	.word	index@(triton_poi_fused_cat_29)
        /*0014*/ 	.word	0x00000000


	//----- nvinfo : EIATTR_FRAME_SIZE
	.align		4
.L_3:
        /*0018*/ 	.byte	0x04, 0x11
        /*001a*/ 	.short	(.L_5 - .L_4)
	.align		4
.L_4:
        /*001c*/ 	.word	index@(triton_poi_fused_cat_29)
        /*0020*/ 	.word	0x00000000


	//----- nvinfo : EIATTR_MIN_STACK_SIZE
	.align		4
.L_5:
        /*0024*/ 	.byte	0x04, 0x12
        /*0026*/ 	.short	(.L_7 - .L_6)
	.align		4
.L_6:
        /*0028*/ 	.word	index@(triton_poi_fused_cat_29)
        /*002c*/ 	.word	0x00000000
.L_7:


//--------------------- .nv.info.triton_poi_fused_cat_29 --------------------------
	.section	.nv.info.triton_poi_fused_cat_29,"",@"SHT_CUDA_INFO"
	.sectionflags	@""
	.align	4


	//----- nvinfo : EIATTR_CUDA_API_VERSION
	.align		4
        /*0000*/ 	.byte	0x04, 0x37
        /*0002*/ 	.short	(.L_9 - .L_8)
.L_8:
        /*0004*/ 	.word	0x0000007c


	//----- nvinfo : EIATTR_KPARAM_INFO
	.align		4
.L_9:
        /*0008*/ 	.byte	0x04, 0x17
        /*000a*/ 	.short	(.L_11 - .L_10)
.L_10:
        /*000c*/ 	.word	0x00000000
        /*0010*/ 	.short	0x0004
        /*0012*/ 	.short	0x0020
        /*0014*/ 	.byte	0x00, 0xf0, 0x11, 0x00


	//----- nvinfo : EIATTR_KPARAM_INFO
	.align		4
.L_11:
        /*0018*/ 	.byte	0x04, 0x17
        /*001a*/ 	.short	(.L_13 - .L_12)
.L_12:
        /*001c*/ 	.word	0x00000000
        /*0020*/ 	.short	0x0003
        /*0022*/ 	.short	0x0018
        /*0024*/ 	.byte	0x00, 0xf4, 0x21, 0x00


	//----- nvinfo : EIATTR_KPARAM_INFO
	.align		4
.L_13:
        /*0028*/ 	.byte	0x04, 0x17
        /*002a*/ 	.short	(.L_15 - .L_14)
.L_14:
        /*002c*/ 	.word	0x00000000
        /*0030*/ 	.short	0x0002
        /*0032*/ 	.short	0x0010
        /*0034*/ 	.byte	0x00, 0xf4, 0x21, 0x00


	//----- nvinfo : EIATTR_KPARAM_INFO
	.align		4
.L_15:
        /*0038*/ 	.byte	0x04, 0x17
        /*003a*/ 	.short	(.L_17 - .L_16)
.L_16:
        /*003c*/ 	.word	0x00000000
        /*0040*/ 	.short	0x0001
        /*0042*/ 	.short	0x0008
        /*0044*/ 	.byte	0x00, 0xf4, 0x21, 0x00


	//----- nvinfo : EIATTR_KPARAM_INFO
	.align		4
.L_17:
        /*0048*/ 	.byte	0x04, 0x17
        /*004a*/ 	.short	(.L_19 - .L_18)
.L_18:
        /*004c*/ 	.word	0x00000000
        /*0050*/ 	.short	0x0000
        /*0052*/ 	.short	0x0000
        /*0054*/ 	.byte	0x00, 0xf4, 0x21, 0x00


	//----- nvinfo : EIATTR_SPARSE_MMA_MASK
	.align		4
.L_19:
        /*0058*/ 	.byte	0x03, 0x50
        /*005a*/ 	.short	0x0000


	//----- nvinfo : EIATTR_MAXREG_COUNT
	.align		4
        /*005c*/ 	.byte	0x03, 0x1b
        /*005e*/ 	.short	0x00ff


	//----- nvinfo : EIATTR_EXIT_INSTR_OFFSETS
	.align		4
        /*0060*/ 	.byte	0x04, 0x1c
        /*0062*/ 	.short	(.L_21 - .L_20)


	//   ....[0]....
.L_20:
        /*0064*/ 	.word	0x00000640


	//----- nvinfo : EIATTR_REQNTID
	.align		4
.L_21:
        /*0068*/ 	.byte	0x04, 0x10
        /*006a*/ 	.short	(.L_23 - .L_22)
.L_22:
        /*006c*/ 	.word	0x00000080
        /*0070*/ 	.word	0x00000001
        /*0074*/ 	.word	0x00000001


	//----- nvinfo : EIATTR_CBANK_PARAM_SIZE
	.align		4
.L_23:
        /*0078*/ 	.byte	0x03, 0x19
        /*007a*/ 	.short	0x0024


	//----- nvinfo : EIATTR_PARAM_CBANK
	.align		4
        /*007c*/ 	.byte	0x04, 0x0a
        /*007e*/ 	.short	(.L_25 - .L_24)
	.align		4
.L_24:
        /*0080*/ 	.word	index@(.nv.constant0.triton_poi_fused_cat_29)
        /*0084*/ 	.short	0x0210
        /*0086*/ 	.short	0x0024


	//----- nvinfo : EIATTR_SW_WAR
	.align		4
.L_25:
        /*0088*/ 	.byte	0x04, 0x36
        /*008a*/ 	.short	(.L_27 - .L_26)
.L_26:
        /*008c*/ 	.word	0x00000008
.L_27:


//--------------------- .nv.callgraph             --------------------------
	.section	.nv.callgraph,"",@"SHT_CUDA_CALLGRAPH"
	.align	4
	.sectionentsize	8
	.align		4
        /*0000*/ 	.word	0x00000000
	.align		4
        /*0004*/ 	.word	0xffffffff
	.align		4
        /*0008*/ 	.word	0x00000000
	.align		4
        /*000c*/ 	.word	0xfffffffe
	.align		4
        /*0010*/ 	.word	0x00000000
	.align		4
        /*0014*/ 	.word	0xfffffffd
	.align		4
        /*0018*/ 	.word	0x00000000
	.align		4
        /*001c*/ 	.word	0xfffffffc


//--------------------- .text.triton_poi_fused_cat_29 --------------------------
	.section	.text.triton_poi_fused_cat_29,"ax",@progbits
	.align	128
        .global         triton_poi_fused_cat_29
        .type           triton_poi_fused_cat_29,@function
        .size           triton_poi_fused_cat_29,(.L_x_1 - triton_poi_fused_cat_29)
        .other          triton_poi_fused_cat_29,@"STO_CUDA_ENTRY STV_DEFAULT"
triton_poi_fused_cat_29:
.text.triton_poi_fused_cat_29:
[----:B------:R-:W-:Y:S01]  /*0000*/  LDC R1, c[0x0][0x28] ;  /* 0x00000a00ff017b82 */ /* 0x000fe20000000800 */
[----:B------:R-:W1:Y:S01]  /*0010*/  S2R R0, SR_TID.X ;  /* 0x0000000000007919 */ /* 0x000e620000002100 */
[----:B------:R-:W-:Y:S01]  /*0020*/  ULDC.64 UR4, c[0x0][0x218] ;  /* 0x0000860000047ab9 */ /* 0x000fe20000000a00 */
[----:B------:R-:W-:Y:S01]  /*0030*/  ULDC.64 UR6, c[0x0][0x220] ;  /* 0x0000880000067ab9 */ /* 0x000fe20000000a00 */
[----:B------:R-:W2:Y:S01]  /*0040*/  S2R R3, SR_CTAID.X ;  /* 0x0000000000037919 */ /* 0x000ea20000002500 */
[----:B-1----:R-:W-:Y:S02]  /*0050*/  LOP3.LUT R0, R0, 0x7f, RZ, 0xc0, !PT ;  /* 0x0000007f00007812 */ /* 0x002fe400078ec0ff */
[----:B--2---:R-:W-:-:S03]  /*0060*/  SHF.R.S32.HI R7, RZ, 0x18, R3 ;  /* 0x00000018ff077819 */ /* 0x004fc60000011403 */
[----:B------:R-:W-:Y:S01]  /*0070*/  IMAD R0, R3, 0x80, R0 ;  /* 0x0000008003007824 */ /* 0x000fe200078e0200 */
[----:B------:R-:W-:-:S04]  /*0080*/  SGXT R7, R7, 0x1 ;  /* 0x000000010707781a */ /* 0x000fc80000000200 */
[----:B------:R-:W-:-:S04]  /*0090*/  LEA.HI R2, R7, R0, RZ, 0x6 ;  /* 0x0000000007027211 */ /* 0x000fc800078f30ff */
[----:B------:R-:W-:Y:S02]  /*00a0*/  LOP3.LUT R3, R2, 0xffffffc0, RZ, 0xc0, !PT ;  /* 0xffffffc002037812 */ /* 0x000fe400078ec0ff */
[----:B------:R-:W-:-:S03]  /*00b0*/  SHF.R.S32.HI R10, RZ, 0x6, R2 ;  /* 0x00000006ff0a7819 */ /* 0x000fc60000011402 */
[----:B------:R-:W-:Y:S02]  /*00c0*/  IMAD.IADD R6, R0, 0x1, -R3 ;  /* 0x0000000100067824 */ /* 0x000fe400078e0a03 */
[----:B------:R-:W-:-:S03]  /*00d0*/  IMAD.SHL.U32 R3, R10, 0x10, RZ ;  /* 0x000000100a037824 */ /* 0x000fc600078e00ff */
[----:B------:R-:W-:Y:S02]  /*00e0*/  SHF.R.S32.HI R2, RZ, 0x1f, R6 ;  /* 0x0000001fff027819 */ /* 0x000fe40000011406 */
[----:B------:R-:W-:Y:S02]  /*00f0*/  IADD3 R4, P0, R6, R3, RZ ;  /* 0x0000000306047210 */ /* 0x000fe40007f1e0ff */
[----:B------:R-:W-:Y:S02]  /*0100*/  LOP3.LUT R15, R6, 0xfffffff0, RZ, 0xc0, !PT ;  /* 0xfffffff0060f7812 */ /* 0x000fe400078ec0ff */
[----:B------:R-:W-:Y:S01]  /*0110*/  LEA.HI.X.SX32 R3, R3, R2, 0x1, P0 ;  /* 0x0000000203037211 */ /* 0x000fe200000f0eff */
[----:B------:R-:W-:Y:S01]  /*0120*/  IMAD.SHL.U32 R8, R4, 0x4, RZ ;  /* 0x0000000404087824 */ /* 0x000fe200078e00ff */
[----:B------:R-:W-:Y:S02]  /*0130*/  ISETP.GT.AND P2, PT, R6, 0x2f, PT ;  /* 0x0000002f0600780c */ /* 0x000fe40003f44270 */
[----:B------:R-:W-:-:S02]  /*0140*/  SHF.L.U64.HI R2, R4, 0x2, R3 ;  /* 0x0000000204027819 */ /* 0x000fc40000010203 */
[----:B------:R-:W-:Y:S02]  /*0150*/  IADD3 R4, P0, R8, UR4, RZ ;  /* 0x0000000408047c10 */ /* 0x000fe4000ff1e0ff */
[----:B------:R-:W-:Y:S02]  /*0160*/  IADD3 R8, P1, R8, UR6, RZ ;  /* 0x0000000608087c10 */ /* 0x000fe4000ff3e0ff */
[----:B------:R-:W-:Y:S02]  /*0170*/  ISETP.NE.AND P3, PT, R15, 0x20, PT ;  /* 0x000000200f00780c */ /* 0x000fe40003f65270 */
[----:B------:R-:W-:Y:S01]  /*0180*/  IADD3.X R5, R2, UR5, RZ, P0, !PT ;  /* 0x0000000502057c10 */ /* 0x000fe200087fe4ff */
[----:B------:R-:W-:Y:S01]  /*0190*/  ULDC.64 UR4, c[0x0][0x208] ;  /* 0x0000820000047ab9 */ /* 0x000fe20000000a00 */
[----:B------:R-:W-:Y:S02]  /*01a0*/  IADD3.X R9, R2, UR7, RZ, P1, !PT ;  /* 0x0000000702097c10 */ /* 0x000fe40008ffe4ff */
[----:B------:R-:W-:-:S02]  /*01b0*/  CS2R R2, SRZ ;  /* 0x0000000000027805 */ /* 0x000fc4000001ff00 */
[----:B------:R-:W-:Y:S01]  /*01c0*/  LEA.HI R11, R10, R10, RZ, 0x4 ;  /* 0x0000000a0a0b7211 */ /* 0x000fe200078f20ff */
[----:B------:R-:W-:-:S03]  /*01d0*/  ULDC.64 UR6, c[0x0][0x210] ;  /* 0x0000840000067ab9 */ /* 0x000fc60000000a00 */
[----:B------:R-:W2:Y:S04]  /*01e0*/  @P2 LDG.E.EL R2, desc[UR4][R8.64+-0xc0] ;  /* 0xffff400408022981 */ /* 0x000ea8000c2e1900 */
[----:B------:R1:W3:Y:S01]  /*01f0*/  @!P3 LDG.E.EL R3, desc[UR4][R4.64+-0x80] ;  /* 0xffff80040403b981 */ /* 0x0002e2000c2e1900 */
[----:B------:R-:W-:Y:S02]  /*0200*/  LEA.HI R7, R7, R0, RZ, 0xa ;  /* 0x0000000007077211 */ /* 0x000fe400078f50ff */
[----:B------:R-:W-:Y:S02]  /*0210*/  LOP3.LUT R11, R11, 0xfffffff0, RZ, 0xc0, !PT ;  /* 0xfffffff00b0b7812 */ /* 0x000fe400078ec0ff */
[----:B------:R-:W-:-:S03]  /*0220*/  SHF.R.S32.HI R7, RZ, 0xa, R7 ;  /* 0x0000000aff077819 */ /* 0x000fc60000011407 */
[----:B------:R-:W-:Y:S02]  /*0230*/  IMAD.IADD R11, R10, 0x1, -R11 ;  /* 0x000000010a0b7824 */ /* 0x000fe400078e0a0b */
[----:B------:R-:W-:Y:S01]  /*0240*/  IMAD.SHL.U32 R13, R7, 0x200, RZ ;  /* 0x00000200070d7824 */ /* 0x000fe200078e00ff */
[C---:B------:R-:W-:Y:S01]  /*0250*/  LEA R7, R6.reuse, 0xfffffe00, 0x4 ;  /* 0xfffffe0006077811 */ /* 0x040fe200078e20ff */
[----:B-1----:R-:W1:Y:S01]  /*0260*/  LDC.64 R4, c[0x0][0x210] ;  /* 0x00008400ff047b82 */ /* 0x002e620000000a00 */
[----:B------:R-:W-:Y:S02]  /*0270*/  SHF.R.S32.HI R12, RZ, 0x1f, R11 ;  /* 0x0000001fff0c7819 */ /* 0x000fe4000001140b */
[----:B------:R-:W-:Y:S02]  /*0280*/  IADD3 R14, P0, R11, R13, RZ ;  /* 0x0000000d0b0e7210 */ /* 0x000fe40007f1e0ff */
[----:B------:R-:W-:Y:S02]  /*0290*/  LEA R10, R6, 0xfffffd00, 0x4 ;  /* 0xfffffd00060a7811 */ /* 0x000fe400078e20ff */
[----:B------:R-:W-:-:S02]  /*02a0*/  LEA.HI.X.SX32 R12, R13, R12, 0x1, P0 ;  /* 0x0000000c0d0c7211 */ /* 0x000fc400000f0eff */
[----:B------:R-:W-:Y:S02]  /*02b0*/  IADD3 R9, P1, R7, R14, RZ ;  /* 0x0000000e07097210 */ /* 0x000fe40007f3e0ff */
[----:B------:R-:W-:Y:S02]  /*02c0*/  IADD3 R14, P4, R10, R14, RZ ;  /* 0x0000000e0a0e7210 */ /* 0x000fe40007f9e0ff */
[-C--:B------:R-:W-:Y:S02]  /*02d0*/  LEA.HI.X.SX32 R16, R7, R12.reuse, 0x1, P1 ;  /* 0x0000000c07107211 */ /* 0x080fe400008f0eff */
[----:B------:R-:W-:Y:S02]  /*02e0*/  LEA.HI.X.SX32 R7, R10, R12, 0x1, P4 ;  /* 0x0000000c0a077211 */ /* 0x000fe400020f0eff */
[----:B------:R-:W-:Y:S01]  /*02f0*/  LEA R10, P5, R14, UR6, 0x2 ;  /* 0x000000060e0a7c11 */ /* 0x000fe2000f8a10ff */
[----:B------:R-:W-:Y:S01]  /*0300*/  IMAD R12, R6, 0x10, R11 ;  /* 0x00000010060c7824 */ /* 0x000fe200078e020b */
[----:B------:R-:W-:-:S02]  /*0310*/  LEA R8, P4, R9, UR6, 0x2 ;  /* 0x0000000609087c11 */ /* 0x000fc4000f8810ff */
[----:B------:R-:W-:Y:S02]  /*0320*/  ISETP.GE.AND P1, PT, R6, 0x10, PT ;  /* 0x000000100600780c */ /* 0x000fe40003f26270 */
[----:B------:R-:W-:Y:S02]  /*0330*/  LEA.HI.X R11, R14, UR7, R7, 0x2, P5 ;  /* 0x000000070e0b7c11 */ /* 0x000fe4000a8f1407 */
[----:B------:R-:W-:Y:S02]  /*0340*/  CS2R R6, SRZ ;  /* 0x0000000000067805 */ /* 0x000fe4000001ff00 */
[----:B------:R-:W-:Y:S02]  /*0350*/  LEA.HI.X R9, R9, UR7, R16, 0x2, P4 ;  /* 0x0000000709097c11 */ /* 0x000fe4000a0f1410 */
[----:B------:R-:W-:Y:S01]  /*0360*/  ISETP.NE.AND P0, PT, R15, 0x10, PT ;  /* 0x000000100f00780c */ /* 0x000fe20003f05270 */
[----:B------:R-:W-:Y:S02]  /*0370*/  IMAD.IADD R13, R12, 0x1, R13 ;  /* 0x000000010c0d7824 */ /* 0x000fe400078e020d */
[----:B------:R-:W4:Y:S04]  /*0380*/  @!P3 LDG.E.EL R6, desc[UR4][R8.64+0x400] ;  /* 0x000400040806b981 */ /* 0x000f28000c2e1900 */
[----:B------:R5:W4:Y:S01]  /*0390*/  @P2 LDG.E.EL R7, desc[UR4][R10.64+0x400] ;  /* 0x000400040a072981 */ /* 0x000b22000c2e1900 */
[----:B-1----:R-:W-:Y:S01]  /*03a0*/  IMAD.WIDE R12, R13, 0x4, R4 ;  /* 0x000000040d0c7825 */ /* 0x002fe200078e0204 */
[----:B------:R-:W-:-:S06]  /*03b0*/  CS2R R4, SRZ ;  /* 0x0000000000047805 */ /* 0x000fcc000001ff00 */
[----:B------:R-:W4:Y:S04]  /*03c0*/  @!P0 LDG.E.EL R4, desc[UR4][R12.64] ;  /* 0x000000040c048981 */ /* 0x000f28000c2e1900 */
[----:B------:R4:W4:Y:S01]  /*03d0*/  @!P1 LDG.E.EL R5, desc[UR4][R12.64] ;  /* 0x000000040c059981 */ /* 0x000922000c2e1900 */
[----:B0----5:R-:W-:Y:S01]  /*03e0*/  IMAD.MOV.U32 R11, RZ, RZ, 0x3e800000 ;  /* 0x3e800000ff0b7424 */ /* 0x021fe200078e00ff */
[----:B--2---:R-:W-:Y:S02]  /*03f0*/  SEL R15, R2, RZ, P2 ;  /* 0x000000ff020f7207 */ /* 0x004fe40001000000 */
[----:B---3--:R-:W-:-:S03]  /*0400*/  SEL R14, R3, RZ, !P3 ;  /* 0x000000ff030e7207 */ /* 0x008fc60005800000 */
[----:B------:R-:W-:Y:S02]  /*0410*/  FADD R3, RZ, -R15 ;  /* 0x8000000fff037221 */ /* 0x000fe40000000000 */
[----:B------:R-:W-:Y:S02]  /*0420*/  FADD R2, RZ, -R14 ;  /* 0x8000000eff027221 */ /* 0x000fe40000000000 */
[----:B------:R-:W-:Y:S02]  /*0430*/  FMUL R9, R3, 1.4426950216293334961 ;  /* 0x3fb8aa3b03097820 */ /* 0x000fe40000400000 */
[----:B------:R-:W-:-:S03]  /*0440*/  FMUL R2, R2, 1.4426950216293334961 ;  /* 0x3fb8aa3b02027820 */ /* 0x000fc60000400000 */
[----:B------:R-:W-:Y:S02]  /*0450*/  FSETP.GEU.AND P5, PT, R9, -126, PT ;  /* 0xc2fc00000900780b */ /* 0x000fe40003fae000 */
[----:B------:R-:W-:-:S11]  /*0460*/  FSETP.GEU.AND P4, PT, R2, -126, PT ;  /* 0xc2fc00000200780b */ /* 0x000fd60003f8e000 */
[----:B------:R-:W-:Y:S02]  /*0470*/  @!P5 FMUL R9, R9, 0.5 ;  /* 0x3f0000000909d820 */ /* 0x000fe40000400000 */
[----:B------:R-:W-:Y:S02]  /*0480*/  @!P4 FMUL R2, R2, 0.5 ;  /* 0x3f0000000202c820 */ /* 0x000fe40000400000 */
[----:B------:R-:W0:Y:S08]  /*0490*/  MUFU.EX2 R10, R9 ;  /* 0x00000009000a7308 */ /* 0x000e300000000800 */
[----:B------:R-:W1:Y:S01]  /*04a0*/  MUFU.EX2 R3, R2 ;  /* 0x0000000200037308 */ /* 0x000e620000000800 */
[----:B0-----:R-:W-:-:S04]  /*04b0*/  @!P5 FMUL R10, R10, R10 ;  /* 0x0000000a0a0ad220 */ /* 0x001fc80000400000 */
[----:B------:R-:W-:Y:S01]  /*04c0*/  FADD R10, R10, 1 ;  /* 0x3f8000000a0a7421 */ /* 0x000fe20000000000 */
[----:B-1----:R-:W-:-:S04]  /*04d0*/  @!P4 FMUL R3, R3, R3 ;  /* 0x000000030303c220 */ /* 0x002fc80000400000 */
[----:B------:R-:W-:Y:S01]  /*04e0*/  FSETP.GT.AND P5, PT, R10, 8.50705917302346158658e+37, PT ;  /* 0x7e8000000a00780b */ /* 0x000fe20003fa4000 */
[----:B------:R-:W-:Y:S02]  /*04f0*/  FADD R8, R3, 1 ;  /* 0x3f80000003087421 */ /* 0x000fe40000000000 */
[----:B------:R-:W0:Y:S03]  /*0500*/  LDC.64 R2, c[0x0][0x228] ;  /* 0x00008a00ff027b82 */ /* 0x000e260000000a00 */
[----:B------:R-:W-:-:S07]  /*0510*/  FSETP.GT.AND P4, PT, R8, 8.50705917302346158658e+37, PT ;  /* 0x7e8000000800780b */ /* 0x000fce0003f84000 */
[----:B------:R-:W-:-:S06]  /*0520*/  @P5 FMUL R10, R10, 0.25 ;  /* 0x3e8000000a0a5820 */ /* 0x000fcc0000400000 */
[----:B------:R-:W1:Y:S01]  /*0530*/  MUFU.RCP R10, R10 ;  /* 0x0000000a000a7308 */ /* 0x000e620000001000 */
[----:B------:R-:W-:Y:S01]  /*0540*/  @P4 FMUL R8, R8, 0.25 ;  /* 0x3e80000008084820 */ /* 0x000fe20000400000 */
[----:B------:R-:W-:-:S06]  /*0550*/  FSEL R9, R11, 1, P4 ;  /* 0x3f8000000b097808 */ /* 0x000fcc0002000000 */
[----:B------:R-:W2:Y:S01]  /*0560*/  MUFU.RCP R8, R8 ;  /* 0x0000000800087308 */ /* 0x000ea20000001000 */
[----:B------:R-:W-:Y:S02]  /*0570*/  FSEL R11, R11, 1, P5 ;  /* 0x3f8000000b0b7808 */ /* 0x000fe40002800000 */
[----:B----4-:R-:W-:Y:S02]  /*0580*/  SEL R13, R6, RZ, !P3 ;  /* 0x000000ff060d7207 */ /* 0x010fe40005800000 */
[----:B------:R-:W-:Y:S01]  /*0590*/  SEL R12, R7, RZ, P2 ;  /* 0x000000ff070c7207 */ /* 0x000fe20001000000 */
[----:B-1----:R-:W-:-:S04]  /*05a0*/  FMUL R6, R10, R11 ;  /* 0x0000000b0a067220 */ /* 0x002fc80000400000 */
[----:B------:R-:W-:Y:S01]  /*05b0*/  FFMA R6, R15, R6, R12 ;  /* 0x000000060f067223 */ /* 0x000fe2000000000c */
[----:B--2---:R-:W-:Y:S01]  /*05c0*/  FMUL R9, R8, R9 ;  /* 0x0000000908097220 */ /* 0x004fe20000400000 */
[----:B------:R-:W-:-:S03]  /*05d0*/  SEL R4, R4, RZ, !P0 ;  /* 0x000000ff04047207 */ /* 0x000fc60004000000 */
[----:B------:R-:W-:Y:S01]  /*05e0*/  FFMA R9, R14, R9, R13 ;  /* 0x000000090e097223 */ /* 0x000fe2000000000d */
[----:B------:R-:W-:Y:S01]  /*05f0*/  @P3 FSEL R9, R6, RZ, P2 ;  /* 0x000000ff06093208 */ /* 0x000fe20001000000 */
[----:B0-----:R-:W-:Y:S01]  /*0600*/  IMAD.WIDE R2, R0, 0x4, R2 ;  /* 0x0000000400027825 */ /* 0x001fe200078e0202 */
[----:B------:R-:W-:Y:S02]  /*0610*/  SEL R5, R5, RZ, !P1 ;  /* 0x000000ff05057207 */ /* 0x000fe40004800000 */
[----:B------:R-:W-:-:S05]  /*0620*/  @P1 SEL R5, R4, R9, !P0 ;  /* 0x0000000904051207 */ /* 0x000fca0004000000 */
[----:B------:R-:W-:Y:S01]  /*0630*/  STG.E desc[UR4][R2.64], R5 ;  /* 0x0000000502007986 */ /* 0x000fe2000c101904 */
[----:B------:R-:W-:Y:S05]  /*0640*/  EXIT ;  /* 0x000000000000794d */ /* 0x000fea0003800000 */
.L_x_0:
[----:B------:R-:W-:-:S00]  /*0650*/  BRA `(.L_x_0) ;  /* 0xfffffffc00fc7947 */ /* 0x000fc0000383ffff */
[----:B------:R-:W-:-:S00]  /*0660*/  NOP ;  /* 0x0000000000007918 */ /* 0x000fc00000000000 */
        /* <DEDUP_REMOVED lines=9> */
.L_x_1:


//--------------------- .nv.constant0.triton_poi_fused_cat_29 --------------------------
	.section	.nv.constant0.triton_poi_fused_cat_29,"a",@progbits
	.sectionflags	@""
	.align	4
.nv.constant0.triton_poi_fused_cat_29:
	.zero		564
